	.headerflags	@"EF_CUDA_TEXMODE_UNIFIED EF_CUDA_64BIT_ADDRESS EF_CUDA_ACCELERATORS EF_CUDA_SM90 EF_CUDA_VIRTUAL_SM(EF_CUDA_SM90)"
	.elftype	@"ET_EXEC"


//--------------------- .nv.info                  --------------------------
	.section	.nv.info,"",@"SHT_CUDA_INFO"
	.align	4


	//----- nvinfo : EIATTR_REGCOUNT
	.align		4
        /*0000*/ 	.byte	0x04, 0x2f
        /*0002*/ 	.short	(.L_3 - .L_2)
	.align		4
.L_2:
        /*0004*/ 	.word	index@(triton_poi_fused__native_batch_norm_legit_no_training_add_rrelu_with_noise_functional_1)
        /*0008*/ 	.word	0x0000001a


	//----- nvinfo : EIATTR_MIN_STACK_SIZE
	.align		4
.L_3:
        /*000c*/ 	.byte	0x04, 0x12
        /*000e*/ 	.short	(.L_5 - .L_4)
	.align		4
.L_4:
        /*0010*/ 	.word	index@(triton_poi_fused__native_batch_norm_legit_no_training_add_rrelu_with_noise_functional_1)
        /*0014*/ 	.word	0x00000000


	//----- nvinfo : EIATTR_FRAME_SIZE
	.align		4
.L_5:
        /*0018*/ 	.byte	0x04, 0x11
        /*001a*/ 	.short	(.L_7 - .L_6)
	.align		4
.L_6:
        /*001c*/ 	.word	index@(triton_poi_fused__native_batch_norm_legit_no_training_add_rrelu_with_noise_functional_1)
        /*0020*/ 	.word	0x00000000


	//----- nvinfo : EIATTR_MIN_STACK_SIZE
	.align		4
.L_7:
        /*0024*/ 	.byte	0x04, 0x12
        /*0026*/ 	.short	(.L_9 - .L_8)
	.align		4
.L_8:
        /*0028*/ 	.word	index@(triton_poi_fused__native_batch_norm_legit_no_training_add_rrelu_with_noise_functional_1)
        /*002c*/ 	.word	0x00000000
.L_9:


//--------------------- .nv.info.triton_poi_fused__native_batch_norm_legit_no_training_add_rrelu_with_noise_functional_1 --------------------------
	.section	.nv.info.triton_poi_fused__native_batch_norm_legit_no_training_add_rrelu_with_noise_functional_1,"",@"SHT_CUDA_INFO"
	.sectionflags	@""
	.align	4


	//----- nvinfo : EIATTR_CUDA_API_VERSION
	.align		4
        /*0000*/ 	.byte	0x04, 0x37
        /*0002*/ 	.short	(.L_11 - .L_10)
.L_10:
        /*0004*/ 	.word	0x0000007c


	//----- nvinfo : EIATTR_KPARAM_INFO
	.align		4
.L_11:
        /*0008*/ 	.byte	0x04, 0x17
        /*000a*/ 	.short	(.L_13 - .L_12)
.L_12:
        /*000c*/ 	.word	0x00000000
        /*0010*/ 	.short	0x0007
        /*0012*/ 	.short	0x0038
        /*0014*/ 	.byte	0x00, 0xf0, 0x11, 0x00


	//----- nvinfo : EIATTR_KPARAM_INFO
	.align		4
.L_13:
        /*0018*/ 	.byte	0x04, 0x17
        /*001a*/ 	.short	(.L_15 - .L_14)
.L_14:
        /*001c*/ 	.word	0x00000000
        /*0020*/ 	.short	0x0006
        /*0022*/ 	.short	0x0030
        /*0024*/ 	.byte	0x00, 0xf4, 0x21, 0x00


	//----- nvinfo : EIATTR_KPARAM_INFO
	.align		4
.L_15:
        /*0028*/ 	.byte	0x04, 0x17
        /*002a*/ 	.short	(.L_17 - .L_16)
.L_16:
        /*002c*/ 	.word	0x00000000
        /*0030*/ 	.short	0x0005
        /*0032*/ 	.short	0x0028
        /*0034*/ 	.byte	0x00, 0xf4, 0x21, 0x00


	//----- nvinfo : EIATTR_KPARAM_INFO
	.align		4
.L_17:
        /*0038*/ 	.byte	0x04, 0x17
        /*003a*/ 	.short	(.L_19 - .L_18)
.L_18:
        /*003c*/ 	.word	0x00000000
        /*0040*/ 	.short	0x0004
        /*0042*/ 	.short	0x0020
        /*0044*/ 	.byte	0x00, 0xf4, 0x21, 0x00


	//----- nvinfo : EIATTR_KPARAM_INFO
	.align		4
.L_19:
        /*0048*/ 	.byte	0x04, 0x17
        /*004a*/ 	.short	(.L_21 - .L_20)
.L_20:
        /*004c*/ 	.word	0x00000000
        /*0050*/ 	.short	0x0003
        /*0052*/ 	.short	0x0018
        /*0054*/ 	.byte	0x00, 0xf4, 0x21, 0x00


	//----- nvinfo : EIATTR_KPARAM_INFO
	.align		4
.L_21:
        /*0058*/ 	.byte	0x04, 0x17
        /*005a*/ 	.short	(.L_23 - .L_22)
.L_22:
        /*005c*/ 	.word	0x00000000
        /*0060*/ 	.short	0x0002
        /*0062*/ 	.short	0x0010
        /*0064*/ 	.byte	0x00, 0xf4, 0x21, 0x00


	//----- nvinfo : EIATTR_KPARAM_INFO
	.align		4
.L_23:
        /*0068*/ 	.byte	0x04, 0x17
        /*006a*/ 	.short	(.L_25 - .L_24)
.L_24:
        /*006c*/ 	.word	0x00000000
        /*0070*/ 	.short	0x0001
        /*0072*/ 	.short	0x0008
        /*0074*/ 	.byte	0x00, 0xf4, 0x21, 0x00


	//----- nvinfo : EIATTR_KPARAM_INFO
	.align		4
.L_25:
        /*0078*/ 	.byte	0x04, 0x17
        /*007a*/ 	.short	(.L_27 - .L_26)
.L_26:
        /*007c*/ 	.word	0x00000000
        /*0080*/ 	.short	0x0000
        /*0082*/ 	.short	0x0000
        /*0084*/ 	.byte	0x00, 0xf4, 0x21, 0x00


	//----- nvinfo : EIATTR_SPARSE_MMA_MASK
	.align		4
.L_27:
        /*0088*/ 	.byte	0x03, 0x50
        /*008a*/ 	.short	0x0000


	//----- nvinfo : EIATTR_MAXREG_COUNT
	.align		4
        /*008c*/ 	.byte	0x03, 0x1b
        /*008e*/ 	.short	0x00ff


	//----- nvinfo : EIATTR_EXIT_INSTR_OFFSETS
	.align		4
        /*0090*/ 	.byte	0x04, 0x1c
        /*0092*/ 	.short	(.L_29 - .L_28)


	//   ....[0]....
.L_28:
        /*0094*/ 	.word	0x000004f0


	//   ....[1]....
        /*0098*/ 	.word	0x00000510


	//----- nvinfo : EIATTR_REQNTID
	.align		4
.L_29:
        /*009c*/ 	.byte	0x04, 0x10
        /*009e*/ 	.short	(.L_31 - .L_30)
.L_30:
        /*00a0*/ 	.word	0x00000080
        /*00a4*/ 	.word	0x00000001
        /*00a8*/ 	.word	0x00000001


	//----- nvinfo : EIATTR_CBANK_PARAM_SIZE
	.align		4
.L_31:
        /*00ac*/ 	.byte	0x03, 0x19
        /*00ae*/ 	.short	0x003c


	//----- nvinfo : EIATTR_PARAM_CBANK
	.align		4
        /*00b0*/ 	.byte	0x04, 0x0a
        /*00b2*/ 	.short	(.L_33 - .L_32)
	.align		4
.L_32:
        /*00b4*/ 	.word	index@(.nv.constant0.triton_poi_fused__native_batch_norm_legit_no_training_add_rrelu_with_noise_functional_1)
        /*00b8*/ 	.short	0x0210
        /*00ba*/ 	.short	0x003c


	//----- nvinfo : EIATTR_SW_WAR
	.align		4
.L_33:
        /*00bc*/ 	.byte	0x04, 0x36
        /*00be*/ 	.short	(.L_35 - .L_34)
.L_34:
        /*00c0*/ 	.word	0x00000008
.L_35:


//--------------------- .nv.callgraph             --------------------------
	.section	.nv.callgraph,"",@"SHT_CUDA_CALLGRAPH"
	.align	4
	.sectionentsize	8
	.align		4
        /*0000*/ 	.word	0x00000000
	.align		4
        /*0004*/ 	.word	0xffffffff
	.align		4
        /*0008*/ 	.word	0x00000000
	.align		4
        /*000c*/ 	.word	0xfffffffe
	.align		4
        /*0010*/ 	.word	0x00000000
	.align		4
        /*0014*/ 	.word	0xfffffffd
	.align		4
        /*0018*/ 	.word	0x00000000
	.align		4
        /*001c*/ 	.word	0xfffffffc


//--------------------- .nv.constant4             --------------------------
	.section	.nv.constant4,"a",@progbits
	.align	8
	.align		8
.nv.constant4:
        /*0000*/ 	.dword	_$_str
	.align		8
        /*0008*/ 	.dword	_$_str_$_2


//--------------------- .text.triton_poi_fused__native_batch_norm_legit_no_training_add_rrelu_with_noise_functional_1 --------------------------
	.section	.text.triton_poi_fused__native_batch_norm_legit_no_training_add_rrelu_with_noise_functional_1,"ax",@progbits
	.align	128
        .global         triton_poi_fused__native_batch_norm_legit_no_training_add_rrelu_with_noise_functional_1
        .type           triton_poi_fused__native_batch_norm_legit_no_training_add_rrelu_with_noise_functional_1,@function
        .size           triton_poi_fused__native_batch_norm_legit_no_training_add_rrelu_with_noise_functional_1,(.L_x_1 - triton_poi_fused__native_batch_norm_legit_no_training_add_rrelu_with_noise_functional_1)
        .other          triton_poi_fused__native_batch_norm_legit_no_training_add_rrelu_with_noise_functional_1,@"STO_CUDA_ENTRY STV_DEFAULT"
triton_poi_fused__native_batch_norm_legit_no_training_add_rrelu_with_noise_functional_1:
.text.triton_poi_fused__native_batch_norm_legit_no_training_add_rrelu_with_noise_functional_1:
[----:B------:R-:W0:Y:S01]  /*0000*/  LDC R1, c[0x0][0x28] ;  /* 0x00000a00ff017b82 */ /* 0x000e220000000800 */
[----:B------:R-:W1:Y:S07]  /*0010*/  S2R R0, SR_TID.X ;  /* 0x0000000000007919 */ /* 0x000e6e0000002100 */
[----:B------:R-:W2:Y:S01]  /*0020*/  LDC.64 R12, c[0x0][0x228] ;  /* 0x00008a00ff0c7b82 */ /* 0x000ea20000000a00 */
[----:B------:R-:W-:Y:S01]  /*0030*/  CS2R R14, SRZ ;  /* 0x00000000000e7805 */ /* 0x000fe2000001ff00 */
[----:B------:R-:W-:Y:S01]  /*0040*/  ULDC.64 UR4, c[0x0][0x208] ;  /* 0x0000820000047ab9 */ /* 0x000fe20000000a00 */
[----:B------:R-:W3:Y:S05]  /*0050*/  S2R R7, SR_CTAID.X ;  /* 0x0000000000077919 */ /* 0x000eea0000002500 */
[----:B------:R-:W4:Y:S08]  /*0060*/  LDC.64 R8, c[0x0][0x220] ;  /* 0x00008800ff087b82 */ /* 0x000f300000000a00 */
[----:B------:R-:W5:Y:S08]  /*0070*/  LDC.64 R22, c[0x0][0x218] ;  /* 0x00008600ff167b82 */ /* 0x000f700000000a00 */
[----:B------:R-:W4:Y:S01]  /*0080*/  LDC.64 R18, c[0x0][0x230] ;  /* 0x00008c00ff127b82 */ /* 0x000f220000000a00 */
[----:B-1----:R-:W-:-:S07]  /*0090*/  SHF.L.U32 R0, R0, 0x1, RZ ;  /* 0x0000000100007819 */ /* 0x002fce00000006ff */
[----:B------:R-:W1:Y:S01]  /*00a0*/  LDC.64 R10, c[0x0][0x238] ;  /* 0x00008e00ff0a7b82 */ /* 0x000e620000000a00 */
[----:B---3--:R-:W-:Y:S02]  /*00b0*/  SHF.R.S32.HI R2, RZ, 0x17, R7 ;  /* 0x00000017ff027819 */ /* 0x008fe40000011407 */
[----:B------:R-:W-:Y:S02]  /*00c0*/  LOP3.LUT R0, R0, 0xfe, RZ, 0xc0, !PT ;  /* 0x000000fe00007812 */ /* 0x000fe400078ec0ff */
[----:B------:R-:W-:Y:S02]  /*00d0*/  SGXT R2, R2, 0x1 ;  /* 0x000000010202781a */ /* 0x000fe40000000200 */
[----:B------:R-:W-:-:S04]  /*00e0*/  LEA R7, R7, R0, 0x8 ;  /* 0x0000000007077211 */ /* 0x000fc800078e40ff */
[----:B------:R-:W-:Y:S02]  /*00f0*/  LEA.HI R2, R2, R7, RZ, 0x4 ;  /* 0x0000000702027211 */ /* 0x000fe400078f20ff */
[----:B------:R-:W-:Y:S02]  /*0100*/  ISETP.GE.AND P0, PT, R7, 0x100, PT ;  /* 0x000001000700780c */ /* 0x000fe40003f06270 */
[----:B------:R-:W-:-:S04]  /*0110*/  SHF.R.S32.HI R2, RZ, 0x4, R2 ;  /* 0x00000004ff027819 */ /* 0x000fc80000011402 */
[----:B------:R-:W-:-:S04]  /*0120*/  LEA.HI R0, R2, R2, RZ, 0x2 ;  /* 0x0000000202007211 */ /* 0x000fc800078f10ff */
[----:B------:R-:W-:Y:S01]  /*0130*/  LOP3.LUT R21, R0, 0xfffffffc, RZ, 0xc0, !PT ;  /* 0xfffffffc00157812 */ /* 0x000fe200078ec0ff */
[----:B------:R-:W-:-:S03]  /*0140*/  HFMA2.MMA R0, -RZ, RZ, 0, 0 ;  /* 0x00000000ff007435 */ /* 0x000fc600000001ff */
[----:B------:R-:W-:Y:S02]  /*0150*/  IADD3 R21, R2, -R21, RZ ;  /* 0x8000001502157210 */ /* 0x000fe40007ffe0ff */
[----:B------:R-:W3:Y:S03]  /*0160*/  LDC.64 R2, c[0x0][0x240] ;  /* 0x00009000ff027b82 */ /* 0x000ee60000000a00 */
[----:B--2---:R-:W-:-:S05]  /*0170*/  IMAD.WIDE R12, R21, 0x4, R12 ;  /* 0x00000004150c7825 */ /* 0x004fca00078e020c */
[----:B------:R-:W2:Y:S04]  /*0180*/  @!P0 LDG.E.EL R0, desc[UR4][R12.64] ;  /* 0x000000040c008981 */ /* 0x000ea8000c2e1900 */
[----:B------:R5:W2:Y:S01]  /*0190*/  @!P0 LDG.E.EL R14, desc[UR4][R12.64] ;  /* 0x000000040c0e8981 */ /* 0x000aa2000c2e1900 */
[----:B------:R-:W-:Y:S02]  /*01a0*/  CS2R R16, SRZ ;  /* 0x0000000000107805 */ /* 0x000fe4000001ff00 */
[----:B------:R-:W-:Y:S01]  /*01b0*/  CS2R R4, SRZ ;  /* 0x0000000000047805 */ /* 0x000fe2000001ff00 */
[----:B----4-:R-:W-:Y:S01]  /*01c0*/  IMAD.WIDE R8, R21, 0x4, R8 ;  /* 0x0000000415087825 */ /* 0x010fe200078e0208 */
[----:B------:R-:W-:-:S04]  /*01d0*/  MOV R6, RZ ;  /* 0x000000ff00067202 */ /* 0x000fc80000000f00 */
[----:B------:R-:W4:Y:S01]  /*01e0*/  @!P0 LDG.E.EL R17, desc[UR4][R8.64] ;  /* 0x0000000408118981 */ /* 0x000f22000c2e1900 */
[----:B-----5:R-:W-:-:S03]  /*01f0*/  IMAD.WIDE R12, R7, 0x4, R22 ;  /* 0x00000004070c7825 */ /* 0x020fc600078e0216 */
[----:B------:R5:W4:Y:S01]  /*0200*/  @!P0 LDG.E.EL R16, desc[UR4][R8.64] ;  /* 0x0000000408108981 */ /* 0x000b22000c2e1900 */
[----:B0-----:R-:W-:-:S03]  /*0210*/  IMAD.WIDE R22, R21, 0x4, R18 ;  /* 0x0000000415167825 */ /* 0x001fc600078e0212 */
[----:B------:R-:W4:Y:S01]  /*0220*/  @!P0 LDG.E.64 R4, desc[UR4][R12.64] ;  /* 0x000000040c048981 */ /* 0x000f22000c1e1b00 */
[----:B------:R-:W-:Y:S01]  /*0230*/  CS2R R18, SRZ ;  /* 0x0000000000127805 */ /* 0x000fe2000001ff00 */
[----:B-1----:R-:W-:Y:S01]  /*0240*/  IMAD.WIDE R20, R21, 0x4, R10 ;  /* 0x0000000415147825 */ /* 0x002fe200078e020a */
[----:B------:R-:W-:Y:S01]  /*0250*/  CS2R R10, SRZ ;  /* 0x00000000000a7805 */ /* 0x000fe2000001ff00 */
[----:B------:R-:W4:Y:S02]  /*0260*/  @!P0 LDG.E.EL R6, desc[UR4][R22.64] ;  /* 0x0000000416068981 */ /* 0x000f24000c2e1900 */
[----:B---3--:R-:W-:Y:S02]  /*0270*/  IMAD.WIDE R2, R7, 0x4, R2 ;  /* 0x0000000407027825 */ /* 0x008fe400078e0202 */
[----:B------:R-:W3:Y:S04]  /*0280*/  @!P0 LDG.E.EL R15, desc[UR4][R22.64] ;  /* 0x00000004160f8981 */ /* 0x000ee8000c2e1900 */
[----:B------:R-:W3:Y:S04]  /*0290*/  @!P0 LDG.E.EL R18, desc[UR4][R20.64] ;  /* 0x0000000414128981 */ /* 0x000ee8000c2e1900 */
[----:B------:R-:W3:Y:S04]  /*02a0*/  @!P0 LDG.E.EL R19, desc[UR4][R20.64] ;  /* 0x0000000414138981 */ /* 0x000ee8000c2e1900 */
[----:B------:R0:W3:Y:S01]  /*02b0*/  @!P0 LDG.E.64 R10, desc[UR4][R2.64] ;  /* 0x00000004020a8981 */ /* 0x0000e2000c1e1b00 */
[----:B--2---:R-:W-:Y:S01]  /*02c0*/  FADD R0, R0, 9.9999997473787516356e-06 ;  /* 0x3727c5ac00007421 */ /* 0x004fe20000000000 */
[----:B------:R-:W-:-:S03]  /*02d0*/  FADD R14, R14, 9.9999997473787516356e-06 ;  /* 0x3727c5ac0e0e7421 */ /* 0x000fc60000000000 */
[----:B-----5:R-:W1:Y:S08]  /*02e0*/  MUFU.SQRT R8, R0 ;  /* 0x0000000000087308 */ /* 0x020e700000002000 */
[----:B------:R-:W2:Y:S01]  /*02f0*/  MUFU.SQRT R9, R14 ;  /* 0x0000000e00097308 */ /* 0x000ea20000002000 */
[C---:B-1----:R-:W-:Y:S02]  /*0300*/  FSETP.GT.AND P1, PT, R8.reuse, 8.50705917302346158658e+37, PT ;  /* 0x7e8000000800780b */ /* 0x042fe40003f24000 */
[----:B------:R-:W-:-:S02]  /*0310*/  FSETP.GEU.AND P3, PT, R8, 1.175494350822287508e-38, PT ;  /* 0x008000000800780b */ /* 0x000fc40003f6e000 */
[C---:B--2---:R-:W-:Y:S02]  /*0320*/  FSETP.GT.AND P2, PT, R9.reuse, 8.50705917302346158658e+37, PT ;  /* 0x7e8000000900780b */ /* 0x044fe40003f44000 */
[----:B------:R-:W-:-:S07]  /*0330*/  FSETP.GEU.AND P4, PT, R9, 1.175494350822287508e-38, PT ;  /* 0x008000000900780b */ /* 0x000fce0003f8e000 */
[----:B------:R-:W-:Y:S01]  /*0340*/  @P1 FMUL R8, R8, 0.25 ;  /* 0x3e80000008081820 */ /* 0x000fe20000400000 */
[----:B------:R-:W-:-:S03]  /*0350*/  HFMA2.MMA R0, -RZ, RZ, 1.625, 0 ;  /* 0x3e800000ff007435 */ /* 0x000fc600000001ff */
[----:B------:R-:W-:Y:S01]  /*0360*/  @!P3 FMUL R8, R8, 16777216 ;  /* 0x4b8000000808b820 */ /* 0x000fe20000400000 */
[----:B------:R-:W-:-:S04]  /*0370*/  @P2 FMUL R9, R9, 0.25 ;  /* 0x3e80000009092820 */ /* 0x000fc80000400000 */
[----:B------:R-:W-:Y:S01]  /*0380*/  @!P4 FMUL R9, R9, 16777216 ;  /* 0x4b8000000909c820 */ /* 0x000fe20000400000 */
[----:B------:R-:W1:Y:S01]  /*0390*/  MUFU.RCP R8, R8 ;  /* 0x0000000800087308 */ /* 0x000e620000001000 */
[----:B0-----:R-:W-:-:S07]  /*03a0*/  FSEL R3, R0, 1, P1 ;  /* 0x3f80000000037808 */ /* 0x001fce0000800000 */
[----:B------:R-:W0:Y:S01]  /*03b0*/  MUFU.RCP R9, R9 ;  /* 0x0000000900097308 */ /* 0x000e220000001000 */
[----:B------:R-:W-:Y:S01]  /*03c0*/  FSEL R0, R0, 1, P2 ;  /* 0x3f80000000007808 */ /* 0x000fe20001000000 */
[----:B------:R-:W-:-:S04]  /*03d0*/  @!P3 FMUL R3, R3, 16777216 ;  /* 0x4b8000000303b820 */ /* 0x000fc80000400000 */
[----:B------:R-:W-:Y:S01]  /*03e0*/  @!P4 FMUL R0, R0, 16777216 ;  /* 0x4b8000000000c820 */ /* 0x000fe20000400000 */
[----:B-1----:R-:W-:Y:S01]  /*03f0*/  FMUL R13, R8, R3 ;  /* 0x00000003080d7220 */ /* 0x002fe20000400000 */
[----:B----4-:R-:W-:Y:S01]  /*0400*/  FADD R5, -R16, R5 ;  /* 0x0000000510057221 */ /* 0x010fe20000000100 */
[----:B------:R-:W-:Y:S01]  /*0410*/  FADD R4, -R17, R4 ;  /* 0x0000000411047221 */ /* 0x000fe20000000100 */
[----:B------:R-:W1:Y:S01]  /*0420*/  LDC.64 R2, c[0x0][0x210] ;  /* 0x00008400ff027b82 */ /* 0x000e620000000a00 */
[----:B0-----:R-:W-:Y:S02]  /*0430*/  FMUL R0, R9, R0 ;  /* 0x0000000009007220 */ /* 0x001fe40000400000 */
[----:B------:R-:W-:Y:S02]  /*0440*/  FMUL R4, R4, R13 ;  /* 0x0000000d04047220 */ /* 0x000fe40000400000 */
[----:B------:R-:W-:Y:S02]  /*0450*/  FMUL R5, R5, R0 ;  /* 0x0000000005057220 */ /* 0x000fe40000400000 */
[----:B---3--:R-:W-:-:S02]  /*0460*/  FFMA R19, R4, R6, R19 ;  /* 0x0000000604137223 */ /* 0x008fc40000000013 */
[----:B------:R-:W-:-:S03]  /*0470*/  FFMA R18, R5, R15, R18 ;  /* 0x0000000f05127223 */ /* 0x000fc60000000012 */
[C---:B------:R-:W-:Y:S02]  /*0480*/  FSETP.GT.AND P1, PT, R19.reuse, -R10, PT ;  /* 0x8000000a1300720b */ /* 0x040fe40003f24000 */
[C---:B------:R-:W-:Y:S01]  /*0490*/  FSETP.GT.AND P2, PT, R18.reuse, -R11, PT ;  /* 0x8000000b1200720b */ /* 0x040fe20003f44000 */
[----:B------:R-:W-:Y:S01]  /*04a0*/  FADD R11, R18, R11 ;  /* 0x0000000b120b7221 */ /* 0x000fe20000000000 */
[----:B------:R-:W-:Y:S01]  /*04b0*/  FADD R10, R19, R10 ;  /* 0x0000000a130a7221 */ /* 0x000fe20000000000 */
[----:B-1----:R-:W-:-:S08]  /*04c0*/  IMAD.WIDE R2, R7, 0x4, R2 ;  /* 0x0000000407027825 */ /* 0x002fd000078e0202 */
[----:B------:R-:W-:Y:S02]  /*04d0*/  @!P1 FMUL R10, R10, 0.22916667163372039795 ;  /* 0x3e6aaaab0a0a9820 */ /* 0x000fe40000400000 */
[----:B------:R-:W-:Y:S01]  /*04e0*/  @!P2 FMUL R11, R11, 0.22916667163372039795 ;  /* 0x3e6aaaab0b0ba820 */ /* 0x000fe20000400000 */
[----:B------:R-:W-:Y:S06]  /*04f0*/  @P0 EXIT ;  /* 0x000000000000094d */ /* 0x000fec0003800000 */
[----:B------:R-:W-:Y:S01]  /*0500*/  STG.E.64 desc[UR4][R2.64], R10 ;  /* 0x0000000a02007986 */ /* 0x000fe2000c101b04 */
[----:B------:R-:W-:Y:S05]  /*0510*/  EXIT ;  /* 0x000000000000794d */ /* 0x000fea0003800000 */
.L_x_0:
[----:B------:R-:W-:-:S00]  /*0520*/  BRA `(.L_x_0) ;  /* 0xfffffffc00fc7947 */ /* 0x000fc0000383ffff */
[----:B------:R-:W-:-:S00]  /*0530*/  NOP ;  /* 0x0000000000007918 */ /* 0x000fc00000000000 */
        /* <DEDUP_REMOVED lines=12> */
.L_x_1:


//--------------------- .nv.global.init           --------------------------
	.section	.nv.global.init,"aw",@progbits
.nv.global.init:
	.type		_$_str,@object
	.size		_$_str,(_$_str_$_2 - _$_str)
_$_str:
        /*0000*/ 	.byte	0x5f, 0x5f, 0x43, 0x55, 0x44, 0x41, 0x5f, 0x46, 0x54, 0x5a, 0x00
	.type		_$_str_$_2,@object
	.size		_$_str_$_2,(.L_1 - _$_str_$_2)
_$_str_$_2:
        /*000b*/ 	.byte	0x5f, 0x5f, 0x43, 0x55, 0x44, 0x41, 0x5f, 0x50, 0x52, 0x45, 0x43, 0x5f, 0x53, 0x51, 0x52, 0x54
        /*001b*/ 	.byte	0x00
.L_1:


//--------------------- .nv.constant0.triton_poi_fused__native_batch_norm_legit_no_training_add_rrelu_with_noise_functional_1 --------------------------
	.section	.nv.constant0.triton_poi_fused__native_batch_norm_legit_no_training_add_rrelu_with_noise_functional_1,"a",@progbits
	.sectionflags	@""
	.align	4
.nv.constant0.triton_poi_fused__native_batch_norm_legit_no_training_add_rrelu_with_noise_functional_1:
	.zero		588
